	.headerflags	@"EF_CUDA_TEXMODE_UNIFIED EF_CUDA_64BIT_ADDRESS EF_CUDA_ACCELERATORS EF_CUDA_SM90 EF_CUDA_VIRTUAL_SM(EF_CUDA_SM90)"
	.elftype	@"ET_EXEC"


//--------------------- .nv.info                  --------------------------
	.section	.nv.info,"",@"SHT_CUDA_INFO"
	.align	4


	//----- nvinfo : EIATTR_REGCOUNT
	.align		4
        /*0000*/ 	.byte	0x04, 0x2f
        /*0002*/ 	.short	(.L_1 - .L_0)
	.align		4
.L_0:
        /*0004*/ 	.word	index@(triton_poi_fused_convolution_relu_8)
        /*0008*/ 	.word	0x0000000e


	//----- nvinfo : EIATTR_MIN_STACK_SIZE
	.align		4
.L_1:
        /*000c*/ 	.byte	0x04, 0x12
        /*000e*/ 	.short	(.L_3 - .L_2)
	.align		4
.L_2:
        /*0010*/ 	.word	index@(triton_poi_fused_convolution_relu_8)
        /*0014*/ 	.word	0x00000000


	//----- nvinfo : EIATTR_FRAME_SIZE
	.align		4
.L_3:
        /*0018*/ 	.byte	0x04, 0x11
        /*001a*/ 	.short	(.L_5 - .L_4)
	.align		4
.L_4:
        /*001c*/ 	.word	index@(triton_poi_fused_convolution_relu_8)
        /*0020*/ 	.word	0x00000000


	//----- nvinfo : EIATTR_MIN_STACK_SIZE
	.align		4
.L_5:
        /*0024*/ 	.byte	0x04, 0x12
        /*0026*/ 	.short	(.L_7 - .L_6)
	.align		4
.L_6:
        /*0028*/ 	.word	index@(triton_poi_fused_convolution_relu_8)
        /*002c*/ 	.word	0x00000000
.L_7:


//--------------------- .nv.info.triton_poi_fused_convolution_relu_8 --------------------------
	.section	.nv.info.triton_poi_fused_convolution_relu_8,"",@"SHT_CUDA_INFO"
	.sectionflags	@""
	.align	4


	//----- nvinfo : EIATTR_CUDA_API_VERSION
	.align		4
        /*0000*/ 	.byte	0x04, 0x37
        /*0002*/ 	.short	(.L_9 - .L_8)
.L_8:
        /*0004*/ 	.word	0x0000007c


	//----- nvinfo : EIATTR_KPARAM_INFO
	.align		4
.L_9:
        /*0008*/ 	.byte	0x04, 0x17
        /*000a*/ 	.short	(.L_11 - .L_10)
.L_10:
        /*000c*/ 	.word	0x00000000
        /*0010*/ 	.short	0x0002
        /*0012*/ 	.short	0x0010
        /*0014*/ 	.byte	0x00, 0xf0, 0x11, 0x00


	//----- nvinfo : EIATTR_KPARAM_INFO
	.align		4
.L_11:
        /*0018*/ 	.byte	0x04, 0x17
        /*001a*/ 	.short	(.L_13 - .L_12)
.L_12:
        /*001c*/ 	.word	0x00000000
        /*0020*/ 	.short	0x0001
        /*0022*/ 	.short	0x0008
        /*0024*/ 	.byte	0x00, 0xf4, 0x21, 0x00


	//----- nvinfo : EIATTR_KPARAM_INFO
	.align		4
.L_13:
        /*0028*/ 	.byte	0x04, 0x17
        /*002a*/ 	.short	(.L_15 - .L_14)
.L_14:
        /*002c*/ 	.word	0x00000000
        /*0030*/ 	.short	0x0000
        /*0032*/ 	.short	0x0000
        /*0034*/ 	.byte	0x00, 0xf4, 0x21, 0x00


	//----- nvinfo : EIATTR_SPARSE_MMA_MASK
	.align		4
.L_15:
        /*0038*/ 	.byte	0x03, 0x50
        /*003a*/ 	.short	0x0000


	//----- nvinfo : EIATTR_MAXREG_COUNT
	.align		4
        /*003c*/ 	.byte	0x03, 0x1b
        /*003e*/ 	.short	0x00ff


	//----- nvinfo : EIATTR_EXIT_INSTR_OFFSETS
	.align		4
        /*0040*/ 	.byte	0x04, 0x1c
        /*0042*/ 	.short	(.L_17 - .L_16)


	//   ....[0]....
.L_16:
        /*0044*/ 	.word	0x000001f0


	//----- nvinfo : EIATTR_REQNTID
	.align		4
.L_17:
        /*0048*/ 	.byte	0x04, 0x10
        /*004a*/ 	.short	(.L_19 - .L_18)
.L_18:
        /*004c*/ 	.word	0x00000080
        /*0050*/ 	.word	0x00000001
        /*0054*/ 	.word	0x00000001


	//----- nvinfo : EIATTR_CBANK_PARAM_SIZE
	.align		4
.L_19:
        /*0058*/ 	.byte	0x03, 0x19
        /*005a*/ 	.short	0x0014


	//----- nvinfo : EIATTR_PARAM_CBANK
	.align		4
        /*005c*/ 	.byte	0x04, 0x0a
        /*005e*/ 	.short	(.L_21 - .L_20)
	.align		4
.L_20:
        /*0060*/ 	.word	index@(.nv.constant0.triton_poi_fused_convolution_relu_8)
        /*0064*/ 	.short	0x0210
        /*0066*/ 	.short	0x0014


	//----- nvinfo : EIATTR_SW_WAR
	.align		4
.L_21:
        /*0068*/ 	.byte	0x04, 0x36
        /*006a*/ 	.short	(.L_23 - .L_22)
.L_22:
        /*006c*/ 	.word	0x00000008
.L_23:


//--------------------- .nv.callgraph             --------------------------
	.section	.nv.callgraph,"",@"SHT_CUDA_CALLGRAPH"
	.align	4
	.sectionentsize	8
	.align		4
        /*0000*/ 	.word	0x00000000
	.align		4
        /*0004*/ 	.word	0xffffffff
	.align		4
        /*0008*/ 	.word	0x00000000
	.align		4
        /*000c*/ 	.word	0xfffffffe
	.align		4
        /*0010*/ 	.word	0x00000000
	.align		4
        /*0014*/ 	.word	0xfffffffd
	.align		4
        /*0018*/ 	.word	0x00000000
	.align		4
        /*001c*/ 	.word	0xfffffffc


//--------------------- .text.triton_poi_fused_convolution_relu_8 --------------------------
	.section	.text.triton_poi_fused_convolution_relu_8,"ax",@progbits
	.align	128
        .global         triton_poi_fused_convolution_relu_8
        .type           triton_poi_fused_convolution_relu_8,@function
        .size           triton_poi_fused_convolution_relu_8,(.L_x_1 - triton_poi_fused_convolution_relu_8)
        .other          triton_poi_fused_convolution_relu_8,@"STO_CUDA_ENTRY STV_DEFAULT"
triton_poi_fused_convolution_relu_8:
.text.triton_poi_fused_convolution_relu_8:
[----:B------:R-:W-:Y:S01]  /*0000*/  LDC R1, c[0x0][0x28] ;  /* 0x00000a00ff017b82 */ /* 0x000fe20000000800 */
[----:B------:R-:W1:Y:S07]  /*0010*/  S2R R0, SR_TID.X ;  /* 0x0000000000007919 */ /* 0x000e6e0000002100 */
[----:B------:R-:W2:Y:S01]  /*0020*/  LDC.64 R8, c[0x0][0x218] ;  /* 0x00008600ff087b82 */ /* 0x000ea20000000a00 */
[----:B------:R-:W-:Y:S01]  /*0030*/  ULDC.64 UR4, c[0x0][0x208] ;  /* 0x0000820000047ab9 */ /* 0x000fe20000000a00 */
[----:B------:R-:W3:Y:S06]  /*0040*/  S2R R5, SR_CTAID.X ;  /* 0x0000000000057919 */ /* 0x000eec0000002500 */
[----:B------:R-:W4:Y:S01]  /*0050*/  LDC.64 R2, c[0x0][0x210] ;  /* 0x00008400ff027b82 */ /* 0x000f220000000a00 */
[----:B-1----:R-:W-:Y:S01]  /*0060*/  IMAD.SHL.U32 R0, R0, 0x4, RZ ;  /* 0x0000000400007824 */ /* 0x002fe200078e00ff */
[----:B---3--:R-:W-:-:S04]  /*0070*/  SHF.R.S32.HI R4, RZ, 0x16, R5 ;  /* 0x00000016ff047819 */ /* 0x008fc80000011405 */
[----:B------:R-:W-:-:S05]  /*0080*/  LOP3.LUT R0, R0, 0x1fc, RZ, 0xc0, !PT ;  /* 0x000001fc00007812 */ /* 0x000fca00078ec0ff */
[----:B------:R-:W-:Y:S01]  /*0090*/  IMAD R5, R5, 0x200, R0 ;  /* 0x0000020005057824 */ /* 0x000fe200078e0200 */
[----:B------:R-:W-:-:S03]  /*00a0*/  SGXT R0, R4, 0x1 ;  /* 0x000000010400781a */ /* 0x000fc60000000200 */
[----:B----4-:R-:W-:Y:S01]  /*00b0*/  IMAD.WIDE R2, R5, 0x4, R2 ;  /* 0x0000000405027825 */ /* 0x010fe200078e0202 */
[----:B------:R-:W-:-:S04]  /*00c0*/  LEA.HI R0, R0, R5, RZ, 0x6 ;  /* 0x0000000500007211 */ /* 0x000fc800078f30ff */
[----:B------:R-:W-:-:S05]  /*00d0*/  LOP3.LUT R0, R0, 0xffffffc0, RZ, 0xc0, !PT ;  /* 0xffffffc000007812 */ /* 0x000fca00078ec0ff */
[----:B------:R-:W-:-:S04]  /*00e0*/  IMAD.IADD R7, R5, 0x1, -R0 ;  /* 0x0000000105077824 */ /* 0x000fc800078e0a00 */
[----:B--2---:R-:W-:Y:S02]  /*00f0*/  IMAD.WIDE R8, R7, 0x4, R8 ;  /* 0x0000000407087825 */ /* 0x004fe400078e0208 */
[----:B------:R-:W2:Y:S04]  /*0100*/  LDG.E.128 R4, desc[UR4][R2.64] ;  /* 0x0000000402047981 */ /* 0x000ea8000c1e1d00 */
[----:B------:R-:W2:Y:S02]  /*0110*/  LDG.E.EL.128 R8, desc[UR4][R8.64] ;  /* 0x0000000408087981 */ /* 0x000ea4000c2e1d00 */
[C---:B--2---:R-:W-:Y:S01]  /*0120*/  FSETP.GEU.AND P3, PT, R4.reuse, -R8, PT ;  /* 0x800000080400720b */ /* 0x044fe20003f6e000 */
[----:B------:R-:W-:Y:S01]  /*0130*/  FADD R4, R4, R8 ;  /* 0x0000000804047221 */ /* 0x000fe20000000000 */
[C---:B------:R-:W-:Y:S01]  /*0140*/  FSETP.GEU.AND P2, PT, R5.reuse, -R9, PT ;  /* 0x800000090500720b */ /* 0x040fe20003f4e000 */
[----:B------:R-:W-:Y:S01]  /*0150*/  FADD R5, R5, R9 ;  /* 0x0000000905057221 */ /* 0x000fe20000000000 */
[C---:B------:R-:W-:Y:S01]  /*0160*/  FSETP.GEU.AND P1, PT, R6.reuse, -R10, PT ;  /* 0x8000000a0600720b */ /* 0x040fe20003f2e000 */
[----:B------:R-:W-:Y:S01]  /*0170*/  FADD R6, R6, R10 ;  /* 0x0000000a06067221 */ /* 0x000fe20000000000 */
[C---:B------:R-:W-:Y:S01]  /*0180*/  FADD R0, R7.reuse, R11 ;  /* 0x0000000b07007221 */ /* 0x040fe20000000000 */
[----:B------:R-:W-:-:S02]  /*0190*/  FSETP.GEU.AND P0, PT, R7, -R11, PT ;  /* 0x8000000b0700720b */ /* 0x000fc40003f0e000 */
[----:B------:R-:W-:Y:S02]  /*01a0*/  SEL R4, R4, RZ, P3 ;  /* 0x000000ff04047207 */ /* 0x000fe40001800000 */
[----:B------:R-:W-:Y:S02]  /*01b0*/  SEL R5, R5, RZ, P2 ;  /* 0x000000ff05057207 */ /* 0x000fe40001000000 */
[----:B------:R-:W-:Y:S02]  /*01c0*/  SEL R6, R6, RZ, P1 ;  /* 0x000000ff06067207 */ /* 0x000fe40000800000 */
[----:B------:R-:W-:-:S05]  /*01d0*/  SEL R7, R0, RZ, P0 ;  /* 0x000000ff00077207 */ /* 0x000fca0000000000 */
[----:B------:R-:W-:Y:S01]  /*01e0*/  STG.E.128 desc[UR4][R2.64], R4 ;  /* 0x0000000402007986 */ /* 0x000fe2000c101d04 */
[----:B------:R-:W-:Y:S05]  /*01f0*/  EXIT ;  /* 0x000000000000794d */ /* 0x000fea0003800000 */
.L_x_0:
[----:B------:R-:W-:-:S00]  /*0200*/  BRA `(.L_x_0) ;  /* 0xfffffffc00fc7947 */ /* 0x000fc0000383ffff */
[----:B------:R-:W-:-:S00]  /*0210*/  NOP ;  /* 0x0000000000007918 */ /* 0x000fc00000000000 */
        /* <DEDUP_REMOVED lines=14> */
.L_x_1:


//--------------------- .nv.constant0.triton_poi_fused_convolution_relu_8 --------------------------
	.section	.nv.constant0.triton_poi_fused_convolution_relu_8,"a",@progbits
	.sectionflags	@""
	.align	4
.nv.constant0.triton_poi_fused_convolution_relu_8:
	.zero		548
